//
// Generated by NVIDIA NVVM Compiler
//
// Compiler Build ID: CL-36424714
// Cuda compilation tools, release 13.0, V13.0.88
// Based on NVVM 20.0.0
//

.version 9.0
.target sm_100
.address_size 64

	// .globl	atan2Kernel

.visible .entry atan2Kernel(
	.param .u32 atan2Kernel_param_0,
	.param .u64 .ptr .align 1 atan2Kernel_param_1,
	.param .u32 atan2Kernel_param_2,
	.param .u64 .ptr .align 1 atan2Kernel_param_3,
	.param .u32 atan2Kernel_param_4,
	.param .u32 atan2Kernel_param_5
)
{
	.reg .pred 	%p<11>;
	.reg .b32 	%r<18>;
	.reg .b64 	%rd<9>;
	.reg .b64 	%fd<45>;

	ld.param.u32 	%r5, [atan2Kernel_param_0];
	ld.param.u64 	%rd1, [atan2Kernel_param_1];
	ld.param.u32 	%r2, [atan2Kernel_param_2];
	ld.param.u64 	%rd2, [atan2Kernel_param_3];
	ld.param.u32 	%r3, [atan2Kernel_param_4];
	ld.param.u32 	%r4, [atan2Kernel_param_5];
	mov.u32 	%r6, %ctaid.x;
	mov.u32 	%r7, %ntid.x;
	mov.u32 	%r8, %tid.x;
	mad.lo.s32 	%r1, %r6, %r7, %r8;
	setp.ge.s32 	%p1, %r1, %r5;
	@%p1 bra 	$L__BB0_8;
	cvta.to.global.u64 	%rd3, %rd1;
	mul.lo.s32 	%r9, %r2, %r1;
	mul.wide.s32 	%rd4, %r9, 8;
	add.s64 	%rd5, %rd3, %rd4;
	ld.global.f64 	%fd1, [%rd5+8];
	ld.global.f64 	%fd2, [%rd5];
	abs.f64 	%fd3, %fd2;
	abs.f64 	%fd4, %fd1;
	setp.leu.f64 	%p2, %fd4, %fd3;
	setp.gt.f64 	%p3, %fd4, %fd3;
	selp.f64 	%fd5, %fd4, %fd3, %p3;
	selp.f64 	%fd13, %fd3, %fd4, %p3;
	div.rn.f64 	%fd14, %fd13, %fd5;
	mul.f64 	%fd15, %fd14, %fd14;
	fma.rn.f64 	%fd16, %fd15, 0dBEF53E1D2A25FF7E, 0d3F2D3B63DBB65B49;
	fma.rn.f64 	%fd17, %fd16, %fd15, 0dBF5312788DDE082E;
	fma.rn.f64 	%fd18, %fd17, %fd15, 0d3F6F9690C8249315;
	fma.rn.f64 	%fd19, %fd18, %fd15, 0dBF82CF5AABC7CF0D;
	fma.rn.f64 	%fd20, %fd19, %fd15, 0d3F9162B0B2A3BFDE;
	fma.rn.f64 	%fd21, %fd20, %fd15, 0dBF9A7256FEB6FC6B;
	fma.rn.f64 	%fd22, %fd21, %fd15, 0d3FA171560CE4A489;
	fma.rn.f64 	%fd23, %fd22, %fd15, 0dBFA4F44D841450E4;
	fma.rn.f64 	%fd24, %fd23, %fd15, 0d3FA7EE3D3F36BB95;
	fma.rn.f64 	%fd25, %fd24, %fd15, 0dBFAAD32AE04A9FD1;
	fma.rn.f64 	%fd26, %fd25, %fd15, 0d3FAE17813D66954F;
	fma.rn.f64 	%fd27, %fd26, %fd15, 0dBFB11089CA9A5BCD;
	fma.rn.f64 	%fd28, %fd27, %fd15, 0d3FB3B12B2DB51738;
	fma.rn.f64 	%fd29, %fd28, %fd15, 0dBFB745D022F8DC5C;
	fma.rn.f64 	%fd30, %fd29, %fd15, 0d3FBC71C709DFE927;
	fma.rn.f64 	%fd31, %fd30, %fd15, 0dBFC2492491FA1744;
	fma.rn.f64 	%fd32, %fd31, %fd15, 0d3FC99999999840D2;
	fma.rn.f64 	%fd33, %fd32, %fd15, 0dBFD555555555544C;
	mul.f64 	%fd34, %fd15, %fd33;
	fma.rn.f64 	%fd6, %fd34, %fd14, %fd14;
	@%p2 bra 	$L__BB0_3;
	{
	.reg .b32 %temp; 
	mov.b64 	{%temp, %r11}, %fd2;
	}
	setp.lt.s32 	%p5, %r11, 0;
	neg.f64 	%fd37, %fd6;
	selp.f64 	%fd38, %fd6, %fd37, %p5;
	add.f64 	%fd43, %fd38, 0d3FF921FB54442D18;
	bra.uni 	$L__BB0_4;
$L__BB0_3:
	{
	.reg .b32 %temp; 
	mov.b64 	{%temp, %r10}, %fd2;
	}
	setp.lt.s32 	%p4, %r10, 0;
	mov.f64 	%fd35, 0d400921FB54442D18;
	sub.f64 	%fd36, %fd35, %fd6;
	selp.f64 	%fd43, %fd36, %fd6, %p4;
$L__BB0_4:
	setp.neu.f64 	%p6, %fd5, 0d0000000000000000;
	@%p6 bra 	$L__BB0_6;
	{
	.reg .b32 %temp; 
	mov.b64 	{%temp, %r13}, %fd2;
	}
	setp.lt.s32 	%p9, %r13, 0;
	selp.f64 	%fd44, 0d400921FB54442D18, 0d0000000000000000, %p9;
	bra.uni 	$L__BB0_7;
$L__BB0_6:
	setp.eq.f64 	%p7, %fd3, %fd4;
	{
	.reg .b32 %temp; 
	mov.b64 	{%temp, %r12}, %fd2;
	}
	setp.lt.s32 	%p8, %r12, 0;
	selp.f64 	%fd39, 0d4002D97C7F3321D2, 0d3FE921FB54442D18, %p8;
	selp.f64 	%fd44, %fd39, %fd43, %p7;
$L__BB0_7:
	add.rn.f64 	%fd40, %fd3, %fd4;
	setp.nan.f64 	%p10, %fd40, %fd40;
	copysign.f64 	%fd41, %fd1, %fd44;
	selp.f64 	%fd42, %fd40, %fd41, %p10;
	div.s32 	%r14, %r1, %r3;
	mul.lo.s32 	%r15, %r14, %r3;
	sub.s32 	%r16, %r1, %r15;
	mad.lo.s32 	%r17, %r14, %r4, %r16;
	cvta.to.global.u64 	%rd6, %rd2;
	mul.wide.s32 	%rd7, %r17, 8;
	add.s64 	%rd8, %rd6, %rd7;
	st.global.f64 	[%rd8], %fd42;
$L__BB0_8:
	ret;

}


// ===== COMPILED SASS (sm_100) =====

	.target	sm_100

	.elftype	@"ET_EXEC"


//--------------------- .note.nv.tkinfo           --------------------------
	.section	.note.nv.tkinfo,"",@"SHT_NOTE"
	.sectionflags	@"SHF_NOTE_NV_TKINFO"
	.tkinfo
        /*0018*/ 	.word	0x00000002
        /*0030*/ 	.string	""
        /*0030*/ 	.string	"ptxas"
        /*0030*/ 	.string	"Cuda compilation tools, release 13.0, V13.0.88"
        /*0030*/ 	.string	"Build cuda_13.0.r13.0/compiler.36424714_0"
        /*0030*/ 	.string	"-arch sm_100 -m 64 "



//--------------------- .note.nv.cuinfo           --------------------------
	.section	.note.nv.cuinfo,"",@"SHT_NOTE"
	.sectionflags	@"SHF_NOTE_NV_CUINFO"
        /*0018*/ 	.short	0x0002
        /*001a*/ 	.short	0x0064
        /*001c*/ 	.short	0x0082
	.zero		2


//--------------------- .nv.info                  --------------------------
	.section	.nv.info,"",@"SHT_CUDA_INFO"
	.align	4


	//----- nvinfo : EIATTR_REGCOUNT
	.align		4
        /*0000*/ 	.byte	0x04, 0x2f
        /*0002*/ 	.short	(.L_1 - .L_0)
	.align		4
.L_0:
        /*0004*/ 	.word	index@(atan2Kernel)
        /*0008*/ 	.word	0x0000001c


	//----- nvinfo : EIATTR_FRAME_SIZE
	.align		4
.L_1:
        /*000c*/ 	.byte	0x04, 0x11
        /*000e*/ 	.short	(.L_3 - .L_2)
	.align		4
.L_2:
        /*0010*/ 	.word	index@($__internal_0_$__cuda_sm20_div_rn_f64_full)
        /*0014*/ 	.word	0x00000000


	//----- nvinfo : EIATTR_FRAME_SIZE
	.align		4
.L_3:
        /*0018*/ 	.byte	0x04, 0x11
        /*001a*/ 	.short	(.L_5 - .L_4)
	.align		4
.L_4:
        /*001c*/ 	.word	index@(atan2Kernel)
        /*0020*/ 	.word	0x00000000


	//----- nvinfo : EIATTR_MIN_STACK_SIZE
	.align		4
.L_5:
        /*0024*/ 	.byte	0x04, 0x12
        /*0026*/ 	.short	(.L_7 - .L_6)
	.align		4
.L_6:
        /*0028*/ 	.word	index@(atan2Kernel)
        /*002c*/ 	.word	0x00000000
.L_7:


//--------------------- .nv.compat                --------------------------
	.section	.nv.compat,"",@"SHT_CUDA_COMPAT_INFO"
	.align	4
        /*0000*/ 	.byte	0x02, 0x09, 0x00, 0x00, 0x02, 0x02, 0x01, 0x00, 0x02, 0x05, 0x05, 0x00, 0x03, 0x07, 0x01, 0x01
        /*0010*/ 	.byte	0x02, 0x03, 0x00, 0x00, 0x02, 0x06, 0x01, 0x00, 0x04, 0x0b, 0x08, 0x00, 0x01, 0x00, 0x00, 0x00
        /*0020*/ 	.byte	0x00, 0x00, 0x00, 0x00


//--------------------- .nv.info.atan2Kernel      --------------------------
	.section	.nv.info.atan2Kernel,"",@"SHT_CUDA_INFO"
	.sectionflags	@""
	.align	4


	//----- nvinfo : EIATTR_CUDA_API_VERSION
	.align		4
        /*0000*/ 	.byte	0x04, 0x37
        /*0002*/ 	.short	(.L_9 - .L_8)
.L_8:
        /*0004*/ 	.word	0x00000082


	//----- nvinfo : EIATTR_KPARAM_INFO
	.align		4
.L_9:
        /*0008*/ 	.byte	0x04, 0x17
        /*000a*/ 	.short	(.L_11 - .L_10)
.L_10:
        /*000c*/ 	.word	0x00000000
        /*0010*/ 	.short	0x0005
        /*0012*/ 	.short	0x0024
        /*0014*/ 	.byte	0x00, 0xf0, 0x11, 0x00


	//----- nvinfo : EIATTR_KPARAM_INFO
	.align		4
.L_11:
        /*0018*/ 	.byte	0x04, 0x17
        /*001a*/ 	.short	(.L_13 - .L_12)
.L_12:
        /*001c*/ 	.word	0x00000000
        /*0020*/ 	.short	0x0004
        /*0022*/ 	.short	0x0020
        /*0024*/ 	.byte	0x00, 0xf0, 0x11, 0x00


	//----- nvinfo : EIATTR_KPARAM_INFO
	.align		4
.L_13:
        /*0028*/ 	.byte	0x04, 0x17
        /*002a*/ 	.short	(.L_15 - .L_14)
.L_14:
        /*002c*/ 	.word	0x00000000
        /*0030*/ 	.short	0x0003
        /*0032*/ 	.short	0x0018
        /*0034*/ 	.byte	0x00, 0xf5, 0x21, 0x00


	//----- nvinfo : EIATTR_KPARAM_INFO
	.align		4
.L_15:
        /*0038*/ 	.byte	0x04, 0x17
        /*003a*/ 	.short	(.L_17 - .L_16)
.L_16:
        /*003c*/ 	.word	0x00000000
        /*0040*/ 	.short	0x0002
        /*0042*/ 	.short	0x0010
        /*0044*/ 	.byte	0x00, 0xf0, 0x11, 0x00


	//----- nvinfo : EIATTR_KPARAM_INFO
	.align		4
.L_17:
        /*0048*/ 	.byte	0x04, 0x17
        /*004a*/ 	.short	(.L_19 - .L_18)
.L_18:
        /*004c*/ 	.word	0x00000000
        /*0050*/ 	.short	0x0001
        /*0052*/ 	.short	0x0008
        /*0054*/ 	.byte	0x00, 0xf5, 0x21, 0x00


	//----- nvinfo : EIATTR_KPARAM_INFO
	.align		4
.L_19:
        /*0058*/ 	.byte	0x04, 0x17
        /*005a*/ 	.short	(.L_21 - .L_20)
.L_20:
        /*005c*/ 	.word	0x00000000
        /*0060*/ 	.short	0x0000
        /*0062*/ 	.short	0x0000
        /*0064*/ 	.byte	0x00, 0xf0, 0x11, 0x00


	//----- nvinfo : EIATTR_SPARSE_MMA_MASK
	.align		4
.L_21:
        /*0068*/ 	.byte	0x03, 0x50
        /*006a*/ 	.short	0x0000


	//----- nvinfo : EIATTR_MAXREG_COUNT
	.align		4
        /*006c*/ 	.byte	0x03, 0x1b
        /*006e*/ 	.short	0x00ff


	//----- nvinfo : EIATTR_MERCURY_ISA_VERSION
	.align		4
        /*0070*/ 	.byte	0x03, 0x5f
        /*0072*/ 	.short	0x0101


	//----- nvinfo : EIATTR_VRC_CTA_INIT_COUNT
	.align		4
        /*0074*/ 	.byte	0x02, 0x4a
	.zero		1
	.zero		1


	//----- nvinfo : EIATTR_EXIT_INSTR_OFFSETS
	.align		4
        /*0078*/ 	.byte	0x04, 0x1c
        /*007a*/ 	.short	(.L_23 - .L_22)


	//   ....[0]....
.L_22:
        /*007c*/ 	.word	0x00000070


	//   ....[1]....
        /*0080*/ 	.word	0x00000a20


	//----- nvinfo : EIATTR_CRS_STACK_SIZE
	.align		4
.L_23:
        /*0084*/ 	.byte	0x04, 0x1e
        /*0086*/ 	.short	(.L_25 - .L_24)
.L_24:
        /*0088*/ 	.word	0x00000000


	//----- nvinfo : EIATTR_CBANK_PARAM_SIZE
	.align		4
.L_25:
        /*008c*/ 	.byte	0x03, 0x19
        /*008e*/ 	.short	0x0028


	//----- nvinfo : EIATTR_PARAM_CBANK
	.align		4
        /*0090*/ 	.byte	0x04, 0x0a
        /*0092*/ 	.short	(.L_27 - .L_26)
	.align		4
.L_26:
        /*0094*/ 	.word	index@(.nv.constant0.atan2Kernel)
        /*0098*/ 	.short	0x0380
        /*009a*/ 	.short	0x0028


	//----- nvinfo : EIATTR_SW_WAR
	.align		4
.L_27:
        /*009c*/ 	.byte	0x04, 0x36
        /*009e*/ 	.short	(.L_29 - .L_28)
.L_28:
        /*00a0*/ 	.word	0x00000008
.L_29:


//--------------------- .nv.callgraph             --------------------------
	.section	.nv.callgraph,"",@"SHT_CUDA_CALLGRAPH"
	.align	4
	.sectionentsize	8
	.align		4
        /*0000*/ 	.word	0x00000000
	.align		4
        /*0004*/ 	.word	0xffffffff
	.align		4
        /*0008*/ 	.word	0x00000000
	.align		4
        /*000c*/ 	.word	0xfffffffe
	.align		4
        /*0010*/ 	.word	0x00000000
	.align		4
        /*0014*/ 	.word	0xfffffffd
	.align		4
        /*0018*/ 	.word	0x00000000
	.align		4
        /*001c*/ 	.word	0xfffffffc


//--------------------- .text.atan2Kernel         --------------------------
	.section	.text.atan2Kernel,"ax",@progbits
	.align	128
        .global         atan2Kernel
        .type           atan2Kernel,@function
        .size           atan2Kernel,(.L_x_8 - atan2Kernel)
        .other          atan2Kernel,@"STO_CUDA_ENTRY STV_DEFAULT"
atan2Kernel:
.text.atan2Kernel:
[----:B------:R-:W-:Y:S01]  /*0000*/  LDC R1, c[0x0][0x37c] ;  /* 0x0000df00ff017b82 */ /* 0x000fe20000000800 */
[----:B------:R-:W0:Y:S07]  /*0010*/  S2R R3, SR_TID.X ;  /* 0x0000000000037919 */ /* 0x000e2e0000002100 */
[----:B------:R-:W0:Y:S01]  /*0020*/  S2UR UR4, SR_CTAID.X ;  /* 0x00000000000479c3 */ /* 0x000e220000002500 */
[----:B------:R-:W1:Y:S07]  /*0030*/  LDCU UR5, c[0x0][0x380] ;  /* 0x00007000ff0577ac */ /* 0x000e6e0008000800 */
[----:B------:R-:W0:Y:S02]  /*0040*/  LDC R0, c[0x0][0x360] ;  /* 0x0000d800ff007b82 */ /* 0x000e240000000800 */
[----:B0-----:R-:W-:-:S05]  /*0050*/  IMAD R0, R0, UR4, R3 ;  /* 0x0000000400007c24 */ /* 0x001fca000f8e0203 */
[----:B-1----:R-:W-:-:S13]  /*0060*/  ISETP.GE.AND P0, PT, R0, UR5, PT ;  /* 0x0000000500007c0c */ /* 0x002fda000bf06270 */
[----:B------:R-:W-:Y:S05]  /*0070*/  @P0 EXIT ;  /* 0x000000000000094d */ /* 0x000fea0003800000 */
[----:B------:R-:W0:Y:S01]  /*0080*/  LDC.64 R2, c[0x0][0x388] ;  /* 0x0000e200ff027b82 */ /* 0x000e220000000a00 */
[----:B------:R-:W1:Y:S01]  /*0090*/  LDCU UR6, c[0x0][0x390] ;  /* 0x00007200ff0677ac */ /* 0x000e620008000800 */
[----:B------:R-:W2:Y:S01]  /*00a0*/  LDCU.64 UR4, c[0x0][0x358] ;  /* 0x00006b00ff0477ac */ /* 0x000ea20008000a00 */
[----:B-1----:R-:W-:-:S04]  /*00b0*/  IMAD R5, R0, UR6, RZ ;  /* 0x0000000600057c24 */ /* 0x002fc8000f8e02ff */
[----:B0-----:R-:W-:-:S05]  /*00c0*/  IMAD.WIDE R2, R5, 0x8, R2 ;  /* 0x0000000805027825 */ /* 0x001fca00078e0202 */
[----:B--2---:R-:W2:Y:S04]  /*00d0*/  LDG.E.64 R4, desc[UR4][R2.64+0x8] ;  /* 0x0000080402047981 */ /* 0x004ea8000c1e1b00 */
[----:B------:R-:W3:Y:S01]  /*00e0*/  LDG.E.64 R6, desc[UR4][R2.64] ;  /* 0x0000000402067981 */ /* 0x000ee2000c1e1b00 */
[----:B------:R-:W-:Y:S01]  /*00f0*/  IMAD.MOV.U32 R10, RZ, RZ, 0x1 ;  /* 0x00000001ff0a7424 */ /* 0x000fe200078e00ff */
[----:B------:R-:W-:Y:S01]  /*0100*/  BSSY.RECONVERGENT B0, `(.L_x_0) ;  /* 0x0000017000007945 */ /* 0x000fe20003800200 */
[----:B--2---:R-:W-:Y:S02]  /*0110*/  DADD R14, -RZ, |R4| ;  /* 0x00000000ff0e7229 */ /* 0x004fe40000000504 */
[--C-:B---3--:R-:W-:Y:S02]  /*0120*/  DADD R16, -RZ, |R6|.reuse ;  /* 0x00000000ff107229 */ /* 0x108fe40000000506 */
[----:B------:R-:W-:-:S08]  /*0130*/  DSETP.GT.AND P2, PT, |R4|, |R6|, PT ;  /* 0x400000060400722a */ /* 0x000fd00003f44200 */
[----:B------:R-:W-:Y:S02]  /*0140*/  FSEL R9, R15, R17, P2 ;  /* 0x000000110f097208 */ /* 0x000fe40001000000 */
[----:B------:R-:W-:Y:S02]  /*0150*/  FSEL R8, R14, R16, P2 ;  /* 0x000000100e087208 */ /* 0x000fe40001000000 */
[----:B------:R-:W0:Y:S04]  /*0160*/  MUFU.RCP64H R11, R9 ;  /* 0x00000009000b7308 */ /* 0x000e280000001800 */
[----:B0-----:R-:W-:-:S08]  /*0170*/  DFMA R12, -R8, R10, 1 ;  /* 0x3ff00000080c742b */ /* 0x001fd0000000010a */
[----:B------:R-:W-:-:S08]  /*0180*/  DFMA R12, R12, R12, R12 ;  /* 0x0000000c0c0c722b */ /* 0x000fd0000000000c */
[----:B------:R-:W-:Y:S01]  /*0190*/  DFMA R12, R10, R12, R10 ;  /* 0x0000000c0a0c722b */ /* 0x000fe2000000000a */
[----:B------:R-:W-:Y:S02]  /*01a0*/  FSEL R10, R16, R14, P2 ;  /* 0x0000000e100a7208 */ /* 0x000fe40001000000 */
[----:B------:R-:W-:-:S05]  /*01b0*/  FSEL R11, R17, R15, P2 ;  /* 0x0000000f110b7208 */ /* 0x000fca0001000000 */
[----:B------:R-:W-:Y:S01]  /*01c0*/  DFMA R2, -R8, R12, 1 ;  /* 0x3ff000000802742b */ /* 0x000fe2000000010c */
[----:B------:R-:W-:-:S07]  /*01d0*/  FSETP.GEU.AND P1, PT, |R11|, 6.5827683646048100446e-37, PT ;  /* 0x036000000b00780b */ /* 0x000fce0003f2e200 */
[----:B------:R-:W-:-:S08]  /*01e0*/  DFMA R2, R12, R2, R12 ;  /* 0x000000020c02722b */ /* 0x000fd0000000000c */
[----:B------:R-:W-:-:S08]  /*01f0*/  DMUL R12, R2, R10 ;  /* 0x0000000a020c7228 */ /* 0x000fd00000000000 */
[----:B------:R-:W-:-:S08]  /*0200*/  DFMA R14, -R8, R12, R10 ;  /* 0x0000000c080e722b */ /* 0x000fd0000000010a */
[----:B------:R-:W-:-:S10]  /*0210*/  DFMA R2, R2, R14, R12 ;  /* 0x0000000e0202722b */ /* 0x000fd4000000000c */
[----:B------:R-:W-:-:S05]  /*0220*/  FFMA R12, RZ, R9, R3 ;  /* 0x00000009ff0c7223 */ /* 0x000fca0000000003 */
[----:B------:R-:W-:-:S13]  /*0230*/  FSETP.GT.AND P0, PT, |R12|, 1.469367938527859385e-39, PT ;  /* 0x001000000c00780b */ /* 0x000fda0003f04200 */
[----:B------:R-:W-:Y:S05]  /*0240*/  @P0 BRA P1, `(.L_x_1) ;  /* 0x0000000000080947 */ /* 0x000fea0000800000 */
[----:B------:R-:W-:-:S07]  /*0250*/  MOV R14, 0x270 ;  /* 0x00000270000e7802 */ /* 0x000fce0000000f00 */
[----:B------:R-:W-:Y:S05]  /*0260*/  CALL.REL.NOINC `($__internal_0_$__cuda_sm20_div_rn_f64_full) ;  /* 0x0000000400f07944 */ /* 0x000fea0003c00000 */
.L_x_1:
[----:B------:R-:W-:Y:S05]  /*0270*/  BSYNC.RECONVERGENT B0 ;  /* 0x0000000000007941 */ /* 0x000fea0003800200 */
.L_x_0:
[----:B------:R-:W-:Y:S01]  /*0280*/  DMUL R10, R2, R2 ;  /* 0x00000002020a7228 */ /* 0x000fe20000000000 */
[----:B------:R-:W-:Y:S01]  /*0290*/  IMAD.MOV.U32 R12, RZ, RZ, -0x2449a4b7 ;  /* 0xdbb65b49ff0c7424 */ /* 0x000fe200078e00ff */
[----:B------:R-:W-:Y:S01]  /*02a0*/  UMOV UR6, 0x2a25ff7e ;  /* 0x2a25ff7e00067882 */ /* 0x000fe20000000000 */
[----:B------:R-:W-:Y:S01]  /*02b0*/  IMAD.MOV.U32 R13, RZ, RZ, 0x3f2d3b63 ;  /* 0x3f2d3b63ff0d7424 */ /* 0x000fe200078e00ff */
[----:B------:R-:W-:Y:S01]  /*02c0*/  UMOV UR7, 0x3ef53e1d ;  /* 0x3ef53e1d00077882 */ /* 0x000fe20000000000 */
[----:B------:R-:W-:Y:S01]  /*02d0*/  ISETP.GE.AND P1, PT, R7, RZ, PT ;  /* 0x000000ff0700720c */ /* 0x000fe20003f26270 */
[----:B------:R-:W-:Y:S02]  /*02e0*/  DSETP.NEU.AND P3, PT, R8, RZ, PT ;  /* 0x000000ff0800722a */ /* 0x000fe40003f6d000 */
[----:B------:R-:W-:Y:S01]  /*02f0*/  DADD R8, |R4|, |R6| ;  /* 0x0000000004087229 */ /* 0x000fe20000000606 */
[----:B------:R-:W-:Y:S01]  /*0300*/  @P2 PLOP3.LUT P0, PT, P1, PT, PT, 0x80, 0x8 ;  /* 0x000000000008281c */ /* 0x000fe20000f0f070 */
[----:B------:R-:W-:Y:S01]  /*0310*/  DFMA R12, R10, -UR6, R12 ;  /* 0x800000060a0c7c2b */ /* 0x000fe2000800000c */
[----:B------:R-:W-:Y:S01]  /*0320*/  UMOV UR6, 0x8dde082e ;  /* 0x8dde082e00067882 */ /* 0x000fe20000000000 */
[----:B------:R-:W-:-:S06]  /*0330*/  UMOV UR7, 0x3f531278 ;  /* 0x3f53127800077882 */ /* 0x000fcc0000000000 */
[----:B------:R-:W-:Y:S01]  /*0340*/  DFMA R12, R10, R12, -UR6 ;  /* 0x800000060a0c7e2b */ /* 0x000fe2000800000c */
[----:B------:R-:W-:Y:S01]  /*0350*/  UMOV UR6, 0xc8249315 ;  /* 0xc824931500067882 */ /* 0x000fe20000000000 */
[----:B------:R-:W-:-:S06]  /*0360*/  UMOV UR7, 0x3f6f9690 ;  /* 0x3f6f969000077882 */ /* 0x000fcc0000000000 */
[----:B------:R-:W-:Y:S01]  /*0370*/  DFMA R12, R10, R12, UR6 ;  /* 0x000000060a0c7e2b */ /* 0x000fe2000800000c */
[----:B------:R-:W-:Y:S01]  /*0380*/  UMOV UR6, 0xabc7cf0d ;  /* 0xabc7cf0d00067882 */ /* 0x000fe20000000000 */
[----:B------:R-:W-:-:S06]  /*0390*/  UMOV UR7, 0x3f82cf5a ;  /* 0x3f82cf5a00077882 */ /* 0x000fcc0000000000 */
[----:B------:R-:W-:Y:S01]  /*03a0*/  DFMA R12, R10, R12, -UR6 ;  /* 0x800000060a0c7e2b */ /* 0x000fe2000800000c */
[----:B------:R-:W-:Y:S01]  /*03b0*/  UMOV UR6, 0xb2a3bfde ;  /* 0xb2a3bfde00067882 */ /* 0x000fe20000000000 */
[----:B------:R-:W-:-:S06]  /*03c0*/  UMOV UR7, 0x3f9162b0 ;  /* 0x3f9162b000077882 */ /* 0x000fcc0000000000 */
[C---:B------:R-:W-:Y:S01]  /*03d0*/  DFMA R14, R10.reuse, R12, UR6 ;  /* 0x000000060a0e7e2b */ /* 0x040fe2000800000c */
[----:B------:R-:W-:Y:S01]  /*03e0*/  UMOV UR6, 0xfeb6fc6b ;  /* 0xfeb6fc6b00067882 */ /* 0x000fe20000000000 */
[----:B------:R-:W-:Y:S01]  /*03f0*/  UMOV UR7, 0x3f9a7256 ;  /* 0x3f9a725600077882 */ /* 0x000fe20000000000 */
[----:B------:R-:W0:Y:S05]  /*0400*/  LDC R13, c[0x0][0x3a0] ;  /* 0x0000e800ff0d7b82 */ /* 0x000e2a0000000800 */
        /* <DEDUP_REMOVED lines=8> */
[----:B------:R-:W-:Y:S01]  /*0490*/  UMOV UR7, 0x3fa7ee3d ;  /* 0x3fa7ee3d00077882 */ /* 0x000fe20000000000 */
[----:B0-----:R-:W-:-:S04]  /*04a0*/  IABS R12, R13 ;  /* 0x0000000d000c7213 */ /* 0x001fc80000000000 */
[----:B------:R-:W0:Y:S01]  /*04b0*/  I2F.RP R18, R12 ;  /* 0x0000000c00127306 */ /* 0x000e220000209400 */
[----:B------:R-:W-:Y:S01]  /*04c0*/  DFMA R14, R10, R14, UR6 ;  /* 0x000000060a0e7e2b */ /* 0x000fe2000800000e */
[----:B------:R-:W-:Y:S01]  /*04d0*/  UMOV UR6, 0xe04a9fd1 ;  /* 0xe04a9fd100067882 */ /* 0x000fe20000000000 */
[----:B------:R-:W-:-:S06]  /*04e0*/  UMOV UR7, 0x3faad32a ;  /* 0x3faad32a00077882 */ /* 0x000fcc0000000000 */
[C---:B------:R-:W-:Y:S01]  /*04f0*/  DFMA R14, R10.reuse, R14, -UR6 ;  /* 0x800000060a0e7e2b */ /* 0x040fe2000800000e */
[----:B------:R-:W-:Y:S01]  /*0500*/  UMOV UR6, 0x3d66954f ;  /* 0x3d66954f00067882 */ /* 0x000fe20000000000 */
[----:B------:R-:W-:Y:S01]  /*0510*/  UMOV UR7, 0x3fae1781 ;  /* 0x3fae178100077882 */ /* 0x000fe20000000000 */
[----:B0-----:R-:W0:Y:S05]  /*0520*/  MUFU.RCP R18, R18 ;  /* 0x0000001200127308 */ /* 0x001e2a0000001000 */
[----:B------:R-:W-:Y:S01]  /*0530*/  DFMA R14, R10, R14, UR6 ;  /* 0x000000060a0e7e2b */ /* 0x000fe2000800000e */
[----:B------:R-:W-:Y:S01]  /*0540*/  UMOV UR6, 0xca9a5bcd ;  /* 0xca9a5bcd00067882 */ /* 0x000fe20000000000 */
[----:B------:R-:W-:-:S06]  /*0550*/  UMOV UR7, 0x3fb11089 ;  /* 0x3fb1108900077882 */ /* 0x000fcc0000000000 */
[----:B------:R-:W-:Y:S01]  /*0560*/  DFMA R14, R10, R14, -UR6 ;  /* 0x800000060a0e7e2b */ /* 0x000fe2000800000e */
[----:B------:R-:W-:Y:S01]  /*0570*/  UMOV UR6, 0x2db51738 ;  /* 0x2db5173800067882 */ /* 0x000fe20000000000 */
[----:B------:R-:W-:-:S06]  /*0580*/  UMOV UR7, 0x3fb3b12b ;  /* 0x3fb3b12b00077882 */ /* 0x000fcc0000000000 */
[----:B------:R-:W-:Y:S01]  /*0590*/  DFMA R16, R10, R14, UR6 ;  /* 0x000000060a107e2b */ /* 0x000fe2000800000e */
[----:B------:R-:W-:Y:S01]  /*05a0*/  UMOV UR6, 0x22f8dc5c ;  /* 0x22f8dc5c00067882 */ /* 0x000fe20000000000 */
[----:B------:R-:W-:Y:S01]  /*05b0*/  UMOV UR7, 0x3fb745d0 ;  /* 0x3fb745d000077882 */ /* 0x000fe20000000000 */
[----:B0-----:R-:W-:Y:S01]  /*05c0*/  VIADD R14, R18, 0xffffffe ;  /* 0x0ffffffe120e7836 */ /* 0x001fe20000000000 */
[----:B------:R-:W-:-:S03]  /*05d0*/  IABS R18, R0 ;  /* 0x0000000000127213 */ /* 0x000fc60000000000 */
[----:B------:R0:W1:Y:S01]  /*05e0*/  F2I.FTZ.U32.TRUNC.NTZ R15, R14 ;  /* 0x0000000e000f7305 */ /* 0x000062000021f000 */
[----:B------:R-:W-:Y:S01]  /*05f0*/  DFMA R16, R10, R16, -UR6 ;  /* 0x800000060a107e2b */ /* 0x000fe20008000010 */
[----:B------:R-:W-:Y:S01]  /*0600*/  UMOV UR6, 0x9dfe927 ;  /* 0x09dfe92700067882 */ /* 0x000fe20000000000 */
[----:B------:R-:W-:-:S06]  /*0610*/  UMOV UR7, 0x3fbc71c7 ;  /* 0x3fbc71c700077882 */ /* 0x000fcc0000000000 */
[----:B------:R-:W-:Y:S01]  /*0620*/  DFMA R16, R10, R16, UR6 ;  /* 0x000000060a107e2b */ /* 0x000fe20008000010 */
[----:B------:R-:W-:Y:S01]  /*0630*/  UMOV UR6, 0x91fa1744 ;  /* 0x91fa174400067882 */ /* 0x000fe20000000000 */
[----:B------:R-:W-:Y:S01]  /*0640*/  UMOV UR7, 0x3fc24924 ;  /* 0x3fc2492400077882 */ /* 0x000fe20000000000 */
[----:B0-----:R-:W-:Y:S02]  /*0650*/  IMAD.MOV.U32 R14, RZ, RZ, RZ ;  /* 0x000000ffff0e7224 */ /* 0x001fe400078e00ff */
[----:B-1----:R-:W-:-:S03]  /*0660*/  IMAD.MOV R19, RZ, RZ, -R15 ;  /* 0x000000ffff137224 */ /* 0x002fc600078e0a0f */
[----:B------:R-:W-:Y:S01]  /*0670*/  DFMA R16, R10, R16, -UR6 ;  /* 0x800000060a107e2b */ /* 0x000fe20008000010 */
[----:B------:R-:W-:Y:S01]  /*0680*/  UMOV UR6, 0x999840d2 ;  /* 0x999840d200067882 */ /* 0x000fe20000000000 */
[----:B------:R-:W-:Y:S01]  /*0690*/  UMOV UR7, 0x3fc99999 ;  /* 0x3fc9999900077882 */ /* 0x000fe20000000000 */
[----:B------:R-:W-:-:S04]  /*06a0*/  IMAD R19, R19, R12, RZ ;  /* 0x0000000c13137224 */ /* 0x000fc800078e02ff */
[----:B------:R-:W-:Y:S01]  /*06b0*/  IMAD.HI.U32 R14, R15, R19, R14 ;  /* 0x000000130f0e7227 */ /* 0x000fe200078e000e */
[C---:B------:R-:W-:Y:S01]  /*06c0*/  DFMA R16, R10.reuse, R16, UR6 ;  /* 0x000000060a107e2b */ /* 0x040fe20008000010 */
[----:B------:R-:W-:Y:S01]  /*06d0*/  UMOV UR6, 0x5555544c ;  /* 0x5555544c00067882 */ /* 0x000fe20000000000 */
[----:B------:R-:W-:Y:S01]  /*06e0*/  UMOV UR7, 0x3fd55555 ;  /* 0x3fd5555500077882 */ /* 0x000fe20000000000 */
[----:B------:R-:W-:Y:S02]  /*06f0*/  IMAD.MOV.U32 R15, RZ, RZ, R18 ;  /* 0x000000ffff0f7224 */ /* 0x000fe400078e0012 */
[----:B------:R-:W-:Y:S02]  /*0700*/  @P2 IMAD.MOV.U32 R18, RZ, RZ, 0x54442d18 ;  /* 0x54442d18ff122424 */ /* 0x000fe400078e00ff */
[----:B------:R-:W-:Y:S01]  /*0710*/  IMAD.HI.U32 R14, R14, R15, RZ ;  /* 0x0000000f0e0e7227 */ /* 0x000fe200078e00ff */
[----:B------:R-:W-:Y:S01]  /*0720*/  DFMA R16, R10, R16, -UR6 ;  /* 0x800000060a107e2b */ /* 0x000fe20008000010 */
[----:B------:R-:W0:Y:S02]  /*0730*/  LDCU UR6, c[0x0][0x3a4] ;  /* 0x00007480ff0677ac */ /* 0x000e240008000800 */
[----:B------:R-:W-:-:S05]  /*0740*/  @P2 IMAD.MOV.U32 R19, RZ, RZ, 0x3ff921fb ;  /* 0x3ff921fbff132424 */ /* 0x000fca00078e00ff */
[----:B------:R-:W-:Y:S01]  /*0750*/  DMUL R16, R10, R16 ;  /* 0x000000100a107228 */ /* 0x000fe20000000000 */
[----:B------:R-:W-:-:S04]  /*0760*/  IMAD.MOV R10, RZ, RZ, -R14 ;  /* 0x000000ffff0a7224 */ /* 0x000fc800078e0a0e */
[----:B------:R-:W-:-:S03]  /*0770*/  IMAD R15, R12, R10, R15 ;  /* 0x0000000a0c0f7224 */ /* 0x000fc600078e020f */
[----:B------:R-:W-:Y:S01]  /*0780*/  DFMA R2, R16, R2, R2 ;  /* 0x000000021002722b */ /* 0x000fe20000000002 */
[----:B------:R-:W-:Y:S01]  /*0790*/  @!P2 IMAD.MOV.U32 R16, RZ, RZ, 0x54442d18 ;  /* 0x54442d18ff10a424 */ /* 0x000fe200078e00ff */
[----:B------:R-:W-:Y:S01]  /*07a0*/  ISETP.GT.U32.AND P6, PT, R12, R15, PT ;  /* 0x0000000f0c00720c */ /* 0x000fe20003fc4070 */
[----:B------:R-:W-:-:S05]  /*07b0*/  @!P2 IMAD.MOV.U32 R17, RZ, RZ, 0x400921fb ;  /* 0x400921fbff11a424 */ /* 0x000fca00078e00ff */
[----:B------:R-:W-:Y:S02]  /*07c0*/  @P2 DADD R10, -RZ, -R2 ;  /* 0x00000000ff0a2229 */ /* 0x000fe40000000902 */
[----:B------:R-:W-:-:S05]  /*07d0*/  @!P2 DADD R16, -R2, R16 ;  /* 0x000000000210a229 */ /* 0x000fca0000000110 */
[----:B------:R-:W-:-:S03]  /*07e0*/  @!P6 IMAD.IADD R15, R15, 0x1, -R12 ;  /* 0x000000010f0fe824 */ /* 0x000fc600078e0a0c */
[----:B------:R-:W-:Y:S01]  /*07f0*/  @P2 FSEL R10, R2, R10, !P0 ;  /* 0x0000000a020a2208 */ /* 0x000fe20004000000 */
[----:B------:R-:W-:Y:S01]  /*0800*/  @!P6 VIADD R14, R14, 0x1 ;  /* 0x000000010e0ee836 */ /* 0x000fe20000000000 */
[----:B------:R-:W-:Y:S02]  /*0810*/  @P2 FSEL R11, R3, R11, !P0 ;  /* 0x0000000b030b2208 */ /* 0x000fe40004000000 */
[----:B------:R-:W-:Y:S01]  /*0820*/  ISETP.GE.U32.AND P4, PT, R15, R12, PT ;  /* 0x0000000c0f00720c */ /* 0x000fe20003f86070 */
[----:B------:R-:W-:Y:S01]  /*0830*/  @P3 IMAD.MOV.U32 R15, RZ, RZ, 0x7f3321d2 ;  /* 0x7f3321d2ff0f3424 */ /* 0x000fe200078e00ff */
[----:B------:R-:W-:Y:S02]  /*0840*/  LOP3.LUT R12, R0, R13, RZ, 0x3c, !PT ;  /* 0x0000000d000c7212 */ /* 0x000fe400078e3cff */
[----:B------:R-:W-:Y:S01]  /*0850*/  @P2 DADD R10, R10, R18 ;  /* 0x000000000a0a2229 */ /* 0x000fe20000000012 */
[----:B------:R-:W-:Y:S02]  /*0860*/  @!P2 PLOP3.LUT P0, PT, P1, PT, PT, 0x80, 0x8 ;  /* 0x000000000008a81c */ /* 0x000fe40000f0f070 */
[----:B------:R-:W-:-:S02]  /*0870*/  ISETP.GE.AND P5, PT, R12, RZ, PT ;  /* 0x000000ff0c00720c */ /* 0x000fc40003fa6270 */
[----:B------:R-:W-:Y:S02]  /*0880*/  ISETP.NE.AND P1, PT, R13, RZ, PT ;  /* 0x000000ff0d00720c */ /* 0x000fe40003f25270 */
[----:B------:R-:W-:Y:S02]  /*0890*/  @!P2 FSEL R10, R16, R2, !P0 ;  /* 0x00000002100aa208 */ /* 0x000fe40004000000 */
[----:B------:R-:W-:Y:S01]  /*08a0*/  @!P2 FSEL R11, R17, R3, !P0 ;  /* 0x00000003110ba208 */ /* 0x000fe20004000000 */
[----:B------:R-:W-:Y:S01]  /*08b0*/  @P3 IMAD.MOV.U32 R17, RZ, RZ, 0x4002d97c ;  /* 0x4002d97cff113424 */ /* 0x000fe200078e00ff */
[----:B------:R-:W1:Y:S01]  /*08c0*/  LDC.64 R2, c[0x0][0x398] ;  /* 0x0000e600ff027b82 */ /* 0x000e620000000a00 */
[----:B------:R-:W-:Y:S01]  /*08d0*/  @P4 VIADD R14, R14, 0x1 ;  /* 0x000000010e0e4836 */ /* 0x000fe20000000000 */
[----:B------:R-:W-:Y:S01]  /*08e0*/  @P3 DSETP.NEU.AND P2, PT, |R6|, |R4|, PT ;  /* 0x400000040600322a */ /* 0x000fe20003f4d200 */
[----:B------:R-:W-:Y:S02]  /*08f0*/  @P3 FSEL R15, R15, 3.37028055040000000000e+12, !P0 ;  /* 0x54442d180f0f3808 */ /* 0x000fe40004000000 */
[----:B------:R-:W-:Y:S01]  /*0900*/  @!P5 IMAD.MOV R14, RZ, RZ, -R14 ;  /* 0x000000ffff0ed224 */ /* 0x000fe200078e0a0e */
[----:B------:R-:W-:-:S02]  /*0910*/  @P3 FSEL R17, R17, 1.8213495016098022461, !P0 ;  /* 0x3fe921fb11113808 */ /* 0x000fc40004000000 */
[----:B------:R-:W-:Y:S02]  /*0920*/  @!P1 LOP3.LUT R14, RZ, R13, RZ, 0x33, !PT ;  /* 0x0000000dff0e9212 */ /* 0x000fe400078e33ff */
[----:B------:R-:W-:Y:S02]  /*0930*/  @P3 FSEL R11, R17, R11, !P2 ;  /* 0x0000000b110b3208 */ /* 0x000fe40005000000 */
[----:B------:R-:W-:Y:S01]  /*0940*/  @!P3 FSEL R7, RZ, 2.1426990032196044922, P0 ;  /* 0x400921fbff07b808 */ /* 0x000fe20000000000 */
[----:B------:R-:W-:Y:S01]  /*0950*/  IMAD.MOV R12, RZ, RZ, -R14 ;  /* 0x000000ffff0c7224 */ /* 0x000fe200078e0a0e */
[----:B------:R-:W-:Y:S01]  /*0960*/  @P3 FSEL R4, R15, R10, !P2 ;  /* 0x0000000a0f043208 */ /* 0x000fe20005000000 */
[----:B------:R-:W-:Y:S01]  /*0970*/  @P3 IMAD.MOV.U32 R7, RZ, RZ, R11 ;  /* 0x000000ffff073224 */ /* 0x000fe200078e000b */
[----:B------:R-:W-:Y:S01]  /*0980*/  @!P3 FSEL R6, RZ, 3.37028055040000000000e+12, P0 ;  /* 0x54442d18ff06b808 */ /* 0x000fe20000000000 */
[----:B------:R-:W-:Y:S01]  /*0990*/  IMAD R13, R13, R12, R0 ;  /* 0x0000000c0d0d7224 */ /* 0x000fe200078e0200 */
[----:B------:R-:W-:Y:S01]  /*09a0*/  DSETP.NAN.AND P0, PT, R8, R8, PT ;  /* 0x000000080800722a */ /* 0x000fe20003f08000 */
[----:B------:R-:W-:Y:S01]  /*09b0*/  @P3 IMAD.MOV.U32 R6, RZ, RZ, R4 ;  /* 0x000000ffff063224 */ /* 0x000fe200078e0004 */
[----:B------:R-:W-:Y:S01]  /*09c0*/  LOP3.LUT R5, R7, 0x80000000, R5, 0xb8, !PT ;  /* 0x8000000007057812 */ /* 0x000fe200078eb805 */
[----:B0-----:R-:W-:-:S03]  /*09d0*/  IMAD R13, R14, UR6, R13 ;  /* 0x000000060e0d7c24 */ /* 0x001fc6000f8e020d */
[----:B------:R-:W-:Y:S01]  /*09e0*/  FSEL R6, R8, R6, P0 ;  /* 0x0000000608067208 */ /* 0x000fe20000000000 */
[----:B-1----:R-:W-:Y:S01]  /*09f0*/  IMAD.WIDE R2, R13, 0x8, R2 ;  /* 0x000000080d027825 */ /* 0x002fe200078e0202 */
[----:B------:R-:W-:-:S05]  /*0a00*/  FSEL R7, R9, R5, P0 ;  /* 0x0000000509077208 */ /* 0x000fca0000000000 */
[----:B------:R-:W-:Y:S01]  /*0a10*/  STG.E.64 desc[UR4][R2.64], R6 ;  /* 0x0000000602007986 */ /* 0x000fe2000c101b04 */
[----:B------:R-:W-:Y:S05]  /*0a20*/  EXIT ;  /* 0x000000000000794d */ /* 0x000fea0003800000 */
        .weak           $__internal_0_$__cuda_sm20_div_rn_f64_full
        .type           $__internal_0_$__cuda_sm20_div_rn_f64_full,@function
        .size           $__internal_0_$__cuda_sm20_div_rn_f64_full,(.L_x_8 - $__internal_0_$__cuda_sm20_div_rn_f64_full)
$__internal_0_$__cuda_sm20_div_rn_f64_full:
[C---:B------:R-:W-:Y:S01]  /*0a30*/  FSETP.GEU.AND P0, PT, |R9|.reuse, 1.469367938527859385e-39, PT ;  /* 0x001000000900780b */ /* 0x040fe20003f0e200 */
[----:B------:R-:W-:Y:S01]  /*0a40*/  IMAD.MOV.U32 R18, RZ, RZ, 0x1 ;  /* 0x00000001ff127424 */ /* 0x000fe200078e00ff */
[----:B------:R-:W-:Y:S01]  /*0a50*/  LOP3.LUT R2, R9, 0x800fffff, RZ, 0xc0, !PT ;  /* 0x800fffff09027812 */ /* 0x000fe200078ec0ff */
[----:B------:R-:W-:Y:S01]  /*0a60*/  BSSY.RECONVERGENT B1, `(.L_x_2) ;  /* 0x0000054000017945 */ /* 0x000fe20003800200 */
[C---:B------:R-:W-:Y:S02]  /*0a70*/  FSETP.GEU.AND P3, PT, |R11|.reuse, 1.469367938527859385e-39, PT ;  /* 0x001000000b00780b */ /* 0x040fe40003f6e200 */
[----:B------:R-:W-:Y:S01]  /*0a80*/  LOP3.LUT R3, R2, 0x3ff00000, RZ, 0xfc, !PT ;  /* 0x3ff0000002037812 */ /* 0x000fe200078efcff */
[----:B------:R-:W-:Y:S01]  /*0a90*/  IMAD.MOV.U32 R2, RZ, RZ, R8 ;  /* 0x000000ffff027224 */ /* 0x000fe200078e0008 */
[----:B------:R-:W-:Y:S02]  /*0aa0*/  LOP3.LUT R15, R11, 0x7ff00000, RZ, 0xc0, !PT ;  /* 0x7ff000000b0f7812 */ /* 0x000fe400078ec0ff */
[----:B------:R-:W-:-:S03]  /*0ab0*/  LOP3.LUT R24, R9, 0x7ff00000, RZ, 0xc0, !PT ;  /* 0x7ff0000009187812 */ /* 0x000fc600078ec0ff */
[----:B------:R-:W-:Y:S01]  /*0ac0*/  @!P0 DMUL R2, R8, 8.98846567431157953865e+307 ;  /* 0x7fe0000008028828 */ /* 0x000fe20000000000 */
[----:B------:R-:W-:-:S03]  /*0ad0*/  ISETP.GE.U32.AND P1, PT, R15, R24, PT ;  /* 0x000000180f00720c */ /* 0x000fc60003f26070 */
[----:B------:R-:W-:Y:S01]  /*0ae0*/  @!P3 LOP3.LUT R16, R9, 0x7ff00000, RZ, 0xc0, !PT ;  /* 0x7ff000000910b812 */ /* 0x000fe200078ec0ff */
[----:B------:R-:W-:Y:S01]  /*0af0*/  @!P3 IMAD.MOV.U32 R20, RZ, RZ, RZ ;  /* 0x000000ffff14b224 */ /* 0x000fe200078e00ff */
[----:B------:R-:W0:Y:S02]  /*0b00*/  MUFU.RCP64H R19, R3 ;  /* 0x0000000300137308 */ /* 0x000e240000001800 */
[----:B------:R-:W-:Y:S01]  /*0b10*/  @!P3 ISETP.GE.U32.AND P4, PT, R15, R16, PT ;  /* 0x000000100f00b20c */ /* 0x000fe20003f86070 */
[----:B------:R-:W-:Y:S01]  /*0b20*/  IMAD.MOV.U32 R16, RZ, RZ, 0x1ca00000 ;  /* 0x1ca00000ff107424 */ /* 0x000fe200078e00ff */
[----:B------:R-:W-:-:S04]  /*0b30*/  @!P0 LOP3.LUT R24, R3, 0x7ff00000, RZ, 0xc0, !PT ;  /* 0x7ff0000003188812 */ /* 0x000fc800078ec0ff */
[----:B------:R-:W-:Y:S01]  /*0b40*/  @!P3 SEL R17, R16, 0x63400000, !P4 ;  /* 0x634000001011b807 */ /* 0x000fe20006000000 */
[----:B------:R-:W-:-:S03]  /*0b50*/  VIADD R25, R24, 0xffffffff ;  /* 0xffffffff18197836 */ /* 0x000fc60000000000 */
[----:B------:R-:W-:-:S04]  /*0b60*/  @!P3 LOP3.LUT R17, R17, 0x80000000, R11, 0xf8, !PT ;  /* 0x800000001111b812 */ /* 0x000fc800078ef80b */
[----:B------:R-:W-:Y:S01]  /*0b70*/  @!P3 LOP3.LUT R21, R17, 0x100000, RZ, 0xfc, !PT ;  /* 0x001000001115b812 */ /* 0x000fe200078efcff */
[----:B0-----:R-:W-:Y:S01]  /*0b80*/  DFMA R12, R18, -R2, 1 ;  /* 0x3ff00000120c742b */ /* 0x001fe20000000802 */
[----:B------:R-:W-:-:S07]  /*0b90*/  IMAD.MOV.U32 R17, RZ, RZ, R15 ;  /* 0x000000ffff117224 */ /* 0x000fce00078e000f */
[----:B------:R-:W-:-:S08]  /*0ba0*/  DFMA R12, R12, R12, R12 ;  /* 0x0000000c0c0c722b */ /* 0x000fd0000000000c */
[----:B------:R-:W-:Y:S01]  /*0bb0*/  DFMA R18, R18, R12, R18 ;  /* 0x0000000c1212722b */ /* 0x000fe20000000012 */
[----:B------:R-:W-:Y:S01]  /*0bc0*/  SEL R13, R16, 0x63400000, !P1 ;  /* 0x63400000100d7807 */ /* 0x000fe20004800000 */
[----:B------:R-:W-:-:S03]  /*0bd0*/  IMAD.MOV.U32 R12, RZ, RZ, R10 ;  /* 0x000000ffff0c7224 */ /* 0x000fc600078e000a */
[----:B------:R-:W-:-:S03]  /*0be0*/  LOP3.LUT R13, R13, 0x800fffff, R11, 0xf8, !PT ;  /* 0x800fffff0d0d7812 */ /* 0x000fc600078ef80b */
[----:B------:R-:W-:-:S03]  /*0bf0*/  DFMA R22, R18, -R2, 1 ;  /* 0x3ff000001216742b */ /* 0x000fc60000000802 */
[----:B------:R-:W-:-:S05]  /*0c00*/  @!P3 DFMA R12, R12, 2, -R20 ;  /* 0x400000000c0cb82b */ /* 0x000fca0000000814 */
[----:B------:R-:W-:-:S05]  /*0c10*/  DFMA R22, R18, R22, R18 ;  /* 0x000000161216722b */ /* 0x000fca0000000012 */
[----:B------:R-:W-:-:S03]  /*0c20*/  @!P3 LOP3.LUT R17, R13, 0x7ff00000, RZ, 0xc0, !PT ;  /* 0x7ff000000d11b812 */ /* 0x000fc600078ec0ff */
[----:B------:R-:W-:Y:S02]  /*0c30*/  DMUL R18, R22, R12 ;  /* 0x0000000c16127228 */ /* 0x000fe40000000000 */
[----:B------:R-:W-:-:S05]  /*0c40*/  VIADD R20, R17, 0xffffffff ;  /* 0xffffffff11147836 */ /* 0x000fca0000000000 */
[----:B------:R-:W-:Y:S01]  /*0c50*/  ISETP.GT.U32.AND P0, PT, R20, 0x7feffffe, PT ;  /* 0x7feffffe1400780c */ /* 0x000fe20003f04070 */
[----:B------:R-:W-:-:S03]  /*0c60*/  DFMA R20, R18, -R2, R12 ;  /* 0x800000021214722b */ /* 0x000fc6000000000c */
[----:B------:R-:W-:-:S05]  /*0c70*/  ISETP.GT.U32.OR P0, PT, R25, 0x7feffffe, P0 ;  /* 0x7feffffe1900780c */ /* 0x000fca0000704470 */
[----:B------:R-:W-:-:S08]  /*0c80*/  DFMA R20, R22, R20, R18 ;  /* 0x000000141614722b */ /* 0x000fd00000000012 */
[----:B------:R-:W-:Y:S05]  /*0c90*/  @P0 BRA `(.L_x_3) ;  /* 0x00000000006c0947 */ /* 0x000fea0003800000 */
[----:B------:R-:W-:-:S04]  /*0ca0*/  LOP3.LUT R18, R9, 0x7ff00000, RZ, 0xc0, !PT ;  /* 0x7ff0000009127812 */ /* 0x000fc800078ec0ff */
[CC--:B------:R-:W-:Y:S02]  /*0cb0*/  VIADDMNMX R10, R15.reuse, -R18.reuse, 0xb9600000, !PT ;  /* 0xb96000000f0a7446 */ /* 0x0c0fe40007800912 */
[----:B------:R-:W-:Y:S02]  /*0cc0*/  ISETP.GE.U32.AND P0, PT, R15, R18, PT ;  /* 0x000000120f00720c */ /* 0x000fe40003f06070 */
[----:B------:R-:W-:Y:S02]  /*0cd0*/  VIMNMX R10, PT, PT, R10, 0x46a00000, PT ;  /* 0x46a000000a0a7848 */ /* 0x000fe40003fe0100 */
[----:B------:R-:W-:Y:S01]  /*0ce0*/  SEL R11, R16, 0x63400000, !P0 ;  /* 0x63400000100b7807 */ /* 0x000fe20004000000 */
[----:B------:R-:W-:-:S04]  /*0cf0*/  IMAD.MOV.U32 R16, RZ, RZ, RZ ;  /* 0x000000ffff107224 */ /* 0x000fc800078e00ff */
[----:B------:R-:W-:-:S04]  /*0d00*/  IMAD.IADD R10, R10, 0x1, -R11 ;  /* 0x000000010a0a7824 */ /* 0x000fc800078e0a0b */
[----:B------:R-:W-:-:S06]  /*0d10*/  VIADD R17, R10, 0x7fe00000 ;  /* 0x7fe000000a117836 */ /* 0x000fcc0000000000 */
[----:B------:R-:W-:-:S10]  /*0d20*/  DMUL R18, R20, R16 ;  /* 0x0000001014127228 */ /* 0x000fd40000000000 */
[----:B------:R-:W-:-:S13]  /*0d30*/  FSETP.GTU.AND P0, PT, |R19|, 1.469367938527859385e-39, PT ;  /* 0x001000001300780b */ /* 0x000fda0003f0c200 */
[----:B------:R-:W-:Y:S05]  /*0d40*/  @P0 BRA `(.L_x_4) ;  /* 0x0000000000940947 */ /* 0x000fea0003800000 */
[----:B------:R-:W-:Y:S01]  /*0d50*/  DFMA R2, R20, -R2, R12 ;  /* 0x800000021402722b */ /* 0x000fe2000000000c */
[----:B------:R-:W-:-:S09]  /*0d60*/  IMAD.MOV.U32 R16, RZ, RZ, RZ ;  /* 0x000000ffff107224 */ /* 0x000fd200078e00ff */
[C---:B------:R-:W-:Y:S02]  /*0d70*/  FSETP.NEU.AND P0, PT, R3.reuse, RZ, PT ;  /* 0x000000ff0300720b */ /* 0x040fe40003f0d000 */
[----:B------:R-:W-:-:S04]  /*0d80*/  LOP3.LUT R11, R3, 0x80000000, R9, 0x48, !PT ;  /* 0x80000000030b7812 */ /* 0x000fc800078e4809 */
[----:B------:R-:W-:-:S07]  /*0d90*/  LOP3.LUT R17, R11, R17, RZ, 0xfc, !PT ;  /* 0x000000110b117212 */ /* 0x000fce00078efcff */
[----:B------:R-:W-:Y:S05]  /*0da0*/  @!P0 BRA `(.L_x_4) ;  /* 0x00000000007c8947 */ /* 0x000fea0003800000 */
[----:B------:R-:W-:Y:S01]  /*0db0*/  IMAD.MOV R3, RZ, RZ, -R10 ;  /* 0x000000ffff037224 */ /* 0x000fe200078e0a0a */
[----:B------:R-:W-:Y:S01]  /*0dc0*/  DMUL.RP R16, R20, R16 ;  /* 0x0000001014107228 */ /* 0x000fe20000008000 */
[----:B------:R-:W-:-:S06]  /*0dd0*/  IMAD.MOV.U32 R2, RZ, RZ, RZ ;  /* 0x000000ffff027224 */ /* 0x000fcc00078e00ff */
[----:B------:R-:W-:-:S03]  /*0de0*/  DFMA R2, R18, -R2, R20 ;  /* 0x800000021202722b */ /* 0x000fc60000000014 */
[----:B------:R-:W-:-:S03]  /*0df0*/  LOP3.LUT R11, R17, R11, RZ, 0x3c, !PT ;  /* 0x0000000b110b7212 */ /* 0x000fc600078e3cff */
[----:B------:R-:W-:-:S04]  /*0e00*/  IADD3 R2, PT, PT, -R10, -0x43300000, RZ ;  /* 0xbcd000000a027810 */ /* 0x000fc80007ffe1ff */
[----:B------:R-:W-:-:S04]  /*0e10*/  FSETP.NEU.AND P0, PT, |R3|, R2, PT ;  /* 0x000000020300720b */ /* 0x000fc80003f0d200 */
[----:B------:R-:W-:Y:S02]  /*0e20*/  FSEL R18, R16, R18, !P0 ;  /* 0x0000001210127208 */ /* 0x000fe40004000000 */
[----:B------:R-:W-:Y:S01]  /*0e30*/  FSEL R19, R11, R19, !P0 ;  /* 0x000000130b137208 */ /* 0x000fe20004000000 */
[----:B------:R-:W-:Y:S06]  /*0e40*/  BRA `(.L_x_4) ;  /* 0x0000000000547947 */ /* 0x000fec0003800000 */
.L_x_3:
[----:B------:R-:W-:-:S14]  /*0e50*/  DSETP.NAN.AND P0, PT, R10, R10, PT ;  /* 0x0000000a0a00722a */ /* 0x000fdc0003f08000 */
[----:B------:R-:W-:Y:S05]  /*0e60*/  @P0 BRA `(.L_x_5) ;  /* 0x0000000000440947 */ /* 0x000fea0003800000 */
[----:B------:R-:W-:-:S14]  /*0e70*/  DSETP.NAN.AND P0, PT, R8, R8, PT ;  /* 0x000000080800722a */ /* 0x000fdc0003f08000 */
[----:B------:R-:W-:Y:S05]  /*0e80*/  @P0 BRA `(.L_x_6) ;  /* 0x0000000000300947 */ /* 0x000fea0003800000 */
[----:B------:R-:W-:Y:S01]  /*0e90*/  ISETP.NE.AND P0, PT, R17, R24, PT ;  /* 0x000000181100720c */ /* 0x000fe20003f05270 */
[----:B------:R-:W-:Y:S02]  /*0ea0*/  IMAD.MOV.U32 R18, RZ, RZ, 0x0 ;  /* 0x00000000ff127424 */ /* 0x000fe400078e00ff */
[----:B------:R-:W-:-:S10]  /*0eb0*/  IMAD.MOV.U32 R19, RZ, RZ, -0x80000 ;  /* 0xfff80000ff137424 */ /* 0x000fd400078e00ff */
[----:B------:R-:W-:Y:S05]  /*0ec0*/  @!P0 BRA `(.L_x_4) ;  /* 0x0000000000348947 */ /* 0x000fea0003800000 */
[----:B------:R-:W-:Y:S02]  /*0ed0*/  ISETP.NE.AND P0, PT, R17, 0x7ff00000, PT ;  /* 0x7ff000001100780c */ /* 0x000fe40003f05270 */
[----:B------:R-:W-:Y:S02]  /*0ee0*/  LOP3.LUT R19, R11, 0x80000000, R9, 0x48, !PT ;  /* 0x800000000b137812 */ /* 0x000fe400078e4809 */
[----:B------:R-:W-:-:S13]  /*0ef0*/  ISETP.EQ.OR P0, PT, R24, RZ, !P0 ;  /* 0x000000ff1800720c */ /* 0x000fda0004702670 */
[----:B------:R-:W-:Y:S01]  /*0f00*/  @P0 LOP3.LUT R2, R19, 0x7ff00000, RZ, 0xfc, !PT ;  /* 0x7ff0000013020812 */ /* 0x000fe200078efcff */
[----:B------:R-:W-:Y:S02]  /*0f10*/  @!P0 IMAD.MOV.U32 R18, RZ, RZ, RZ ;  /* 0x000000ffff128224 */ /* 0x000fe400078e00ff */
[----:B------:R-:W-:Y:S02]  /*0f20*/  @P0 IMAD.MOV.U32 R18, RZ, RZ, RZ ;  /* 0x000000ffff120224 */ /* 0x000fe400078e00ff */
[----:B------:R-:W-:Y:S01]  /*0f30*/  @P0 IMAD.MOV.U32 R19, RZ, RZ, R2 ;  /* 0x000000ffff130224 */ /* 0x000fe200078e0002 */
[----:B------:R-:W-:Y:S06]  /*0f40*/  BRA `(.L_x_4) ;  /* 0x0000000000147947 */ /* 0x000fec0003800000 */
.L_x_6:
[----:B------:R-:W-:Y:S01]  /*0f50*/  LOP3.LUT R19, R9, 0x80000, RZ, 0xfc, !PT ;  /* 0x0008000009137812 */ /* 0x000fe200078efcff */
[----:B------:R-:W-:Y:S01]  /*0f60*/  IMAD.MOV.U32 R18, RZ, RZ, R8 ;  /* 0x000000ffff127224 */ /* 0x000fe200078e0008 */
[----:B------:R-:W-:Y:S06]  /*0f70*/  BRA `(.L_x_4) ;  /* 0x0000000000087947 */ /* 0x000fec0003800000 */
.L_x_5:
[----:B------:R-:W-:Y:S01]  /*0f80*/  LOP3.LUT R19, R11, 0x80000, RZ, 0xfc, !PT ;  /* 0x000800000b137812 */ /* 0x000fe200078efcff */
[----:B------:R-:W-:-:S07]  /*0f90*/  IMAD.MOV.U32 R18, RZ, RZ, R10 ;  /* 0x000000ffff127224 */ /* 0x000fce00078e000a */
.L_x_4:
[----:B------:R-:W-:Y:S05]  /*0fa0*/  BSYNC.RECONVERGENT B1 ;  /* 0x0000000000017941 */ /* 0x000fea0003800200 */
.L_x_2:
[----:B------:R-:W-:Y:S02]  /*0fb0*/  IMAD.MOV.U32 R15, RZ, RZ, 0x0 ;  /* 0x00000000ff0f7424 */ /* 0x000fe400078e00ff */
[----:B------:R-:W-:Y:S02]  /*0fc0*/  IMAD.MOV.U32 R2, RZ, RZ, R18 ;  /* 0x000000ffff027224 */ /* 0x000fe400078e0012 */
[----:B------:R-:W-:Y:S01]  /*0fd0*/  IMAD.MOV.U32 R3, RZ, RZ, R19 ;  /* 0x000000ffff037224 */ /* 0x000fe200078e0013 */
[----:B------:R-:W-:Y:S06]  /*0fe0*/  RET.REL.NODEC R14 `(atan2Kernel) ;  /* 0xfffffff00e047950 */ /* 0x000fec0003c3ffff */
.L_x_7:
[----:B------:R-:W-:-:S00]  /*0ff0*/  BRA `(.L_x_7) ;  /* 0xfffffffc00fc7947 */ /* 0x000fc0000383ffff */
[----:B------:R-:W-:-:S00]  /*1000*/  NOP ;  /* 0x0000000000007918 */ /* 0x000fc00000000000 */
[----:B------:R-:W-:-:S00]  /*1010*/  NOP ;  /* 0x0000000000007918 */ /* 0x000fc00000000000 */
[----:B------:R-:W-:-:S00]  /*1020*/  NOP ;  /* 0x0000000000007918 */ /* 0x000fc00000000000 */
[----:B------:R-:W-:-:S00]  /*1030*/  NOP ;  /* 0x0000000000007918 */ /* 0x000fc00000000000 */
[----:B------:R-:W-:-:S00]  /*1040*/  NOP ;  /* 0x0000000000007918 */ /* 0x000fc00000000000 */
[----:B------:R-:W-:-:S00]  /*1050*/  NOP ;  /* 0x0000000000007918 */ /* 0x000fc00000000000 */
[----:B------:R-:W-:-:S00]  /*1060*/  NOP ;  /* 0x0000000000007918 */ /* 0x000fc00000000000 */
[----:B------:R-:W-:-:S00]  /*1070*/  NOP ;  /* 0x0000000000007918 */ /* 0x000fc00000000000 */
.L_x_8:


//--------------------- .nv.shared.reserved.0     --------------------------
	.section	.nv.shared.reserved.0,"aw",@nobits
	.weak		__nv_reservedSMEM_offset_0_alias
	.size		__nv_reservedSMEM_offset_0_alias, 0, 64
	.other		__nv_reservedSMEM_offset_0_alias,@"STO_CUDA_RESERVED_SHARED STV_DEFAULT"
__nv_reservedSMEM_offset_0_alias:
	.zero		0
	.zero		64


//--------------------- .nv.constant0.atan2Kernel --------------------------
	.section	.nv.constant0.atan2Kernel,"a",@progbits
	.sectionflags	@""
	.align	4
.nv.constant0.atan2Kernel:
	.zero		936


//--------------------- SYMBOLS --------------------------

	.type		.nv.reservedSmem.offset0,@object
	.size		.nv.reservedSmem.offset0,0x4
